	.headerflags	@"EF_CUDA_TEXMODE_UNIFIED EF_CUDA_64BIT_ADDRESS EF_CUDA_ACCELERATORS EF_CUDA_SM90 EF_CUDA_VIRTUAL_SM(EF_CUDA_SM90)"
	.elftype	@"ET_EXEC"


//--------------------- .nv.info                  --------------------------
	.section	.nv.info,"",@"SHT_CUDA_INFO"
	.align	4


	//----- nvinfo : EIATTR_REGCOUNT
	.align		4
        /*0000*/ 	.byte	0x04, 0x2f
        /*0002*/ 	.short	(.L_1 - .L_0)
	.align		4
.L_0:
        /*0004*/ 	.word	index@(triton_poi_fused_max_pool2d_with_indices_14)
        /*0008*/ 	.word	0x00000014


	//----- nvinfo : EIATTR_MIN_STACK_SIZE
	.align		4
.L_1:
        /*000c*/ 	.byte	0x04, 0x12
        /*000e*/ 	.short	(.L_3 - .L_2)
	.align		4
.L_2:
        /*0010*/ 	.word	index@(triton_poi_fused_max_pool2d_with_indices_14)
        /*0014*/ 	.word	0x00000000


	//----- nvinfo : EIATTR_FRAME_SIZE
	.align		4
.L_3:
        /*0018*/ 	.byte	0x04, 0x11
        /*001a*/ 	.short	(.L_5 - .L_4)
	.align		4
.L_4:
        /*001c*/ 	.word	index@(triton_poi_fused_max_pool2d_with_indices_14)
        /*0020*/ 	.word	0x00000000


	//----- nvinfo : EIATTR_MIN_STACK_SIZE
	.align		4
.L_5:
        /*0024*/ 	.byte	0x04, 0x12
        /*0026*/ 	.short	(.L_7 - .L_6)
	.align		4
.L_6:
        /*0028*/ 	.word	index@(triton_poi_fused_max_pool2d_with_indices_14)
        /*002c*/ 	.word	0x00000000
.L_7:


//--------------------- .nv.info.triton_poi_fused_max_pool2d_with_indices_14 --------------------------
	.section	.nv.info.triton_poi_fused_max_pool2d_with_indices_14,"",@"SHT_CUDA_INFO"
	.sectionflags	@""
	.align	4


	//----- nvinfo : EIATTR_CUDA_API_VERSION
	.align		4
        /*0000*/ 	.byte	0x04, 0x37
        /*0002*/ 	.short	(.L_9 - .L_8)
.L_8:
        /*0004*/ 	.word	0x0000007c


	//----- nvinfo : EIATTR_KPARAM_INFO
	.align		4
.L_9:
        /*0008*/ 	.byte	0x04, 0x17
        /*000a*/ 	.short	(.L_11 - .L_10)
.L_10:
        /*000c*/ 	.word	0x00000000
        /*0010*/ 	.short	0x0003
        /*0012*/ 	.short	0x0018
        /*0014*/ 	.byte	0x00, 0xf0, 0x11, 0x00


	//----- nvinfo : EIATTR_KPARAM_INFO
	.align		4
.L_11:
        /*0018*/ 	.byte	0x04, 0x17
        /*001a*/ 	.short	(.L_13 - .L_12)
.L_12:
        /*001c*/ 	.word	0x00000000
        /*0020*/ 	.short	0x0002
        /*0022*/ 	.short	0x0010
        /*0024*/ 	.byte	0x00, 0xf4, 0x21, 0x00


	//----- nvinfo : EIATTR_KPARAM_INFO
	.align		4
.L_13:
        /*0028*/ 	.byte	0x04, 0x17
        /*002a*/ 	.short	(.L_15 - .L_14)
.L_14:
        /*002c*/ 	.word	0x00000000
        /*0030*/ 	.short	0x0001
        /*0032*/ 	.short	0x0008
        /*0034*/ 	.byte	0x00, 0xf4, 0x21, 0x00


	//----- nvinfo : EIATTR_KPARAM_INFO
	.align		4
.L_15:
        /*0038*/ 	.byte	0x04, 0x17
        /*003a*/ 	.short	(.L_17 - .L_16)
.L_16:
        /*003c*/ 	.word	0x00000000
        /*0040*/ 	.short	0x0000
        /*0042*/ 	.short	0x0000
        /*0044*/ 	.byte	0x00, 0xf4, 0x21, 0x00


	//----- nvinfo : EIATTR_SPARSE_MMA_MASK
	.align		4
.L_17:
        /*0048*/ 	.byte	0x03, 0x50
        /*004a*/ 	.short	0x0000


	//----- nvinfo : EIATTR_MAXREG_COUNT
	.align		4
        /*004c*/ 	.byte	0x03, 0x1b
        /*004e*/ 	.short	0x00ff


	//----- nvinfo : EIATTR_EXIT_INSTR_OFFSETS
	.align		4
        /*0050*/ 	.byte	0x04, 0x1c
        /*0052*/ 	.short	(.L_19 - .L_18)


	//   ....[0]....
.L_18:
        /*0054*/ 	.word	0x00000450


	//   ....[1]....
        /*0058*/ 	.word	0x00000470


	//----- nvinfo : EIATTR_REQNTID
	.align		4
.L_19:
        /*005c*/ 	.byte	0x04, 0x10
        /*005e*/ 	.short	(.L_21 - .L_20)
.L_20:
        /*0060*/ 	.word	0x00000100
        /*0064*/ 	.word	0x00000001
        /*0068*/ 	.word	0x00000001


	//----- nvinfo : EIATTR_CBANK_PARAM_SIZE
	.align		4
.L_21:
        /*006c*/ 	.byte	0x03, 0x19
        /*006e*/ 	.short	0x001c


	//----- nvinfo : EIATTR_PARAM_CBANK
	.align		4
        /*0070*/ 	.byte	0x04, 0x0a
        /*0072*/ 	.short	(.L_23 - .L_22)
	.align		4
.L_22:
        /*0074*/ 	.word	index@(.nv.constant0.triton_poi_fused_max_pool2d_with_indices_14)
        /*0078*/ 	.short	0x0210
        /*007a*/ 	.short	0x001c


	//----- nvinfo : EIATTR_SW_WAR
	.align		4
.L_23:
        /*007c*/ 	.byte	0x04, 0x36
        /*007e*/ 	.short	(.L_25 - .L_24)
.L_24:
        /*0080*/ 	.word	0x00000008
.L_25:


//--------------------- .nv.callgraph             --------------------------
	.section	.nv.callgraph,"",@"SHT_CUDA_CALLGRAPH"
	.align	4
	.sectionentsize	8
	.align		4
        /*0000*/ 	.word	0x00000000
	.align		4
        /*0004*/ 	.word	0xffffffff
	.align		4
        /*0008*/ 	.word	0x00000000
	.align		4
        /*000c*/ 	.word	0xfffffffe
	.align		4
        /*0010*/ 	.word	0x00000000
	.align		4
        /*0014*/ 	.word	0xfffffffd
	.align		4
        /*0018*/ 	.word	0x00000000
	.align		4
        /*001c*/ 	.word	0xfffffffc


//--------------------- .text.triton_poi_fused_max_pool2d_with_indices_14 --------------------------
	.section	.text.triton_poi_fused_max_pool2d_with_indices_14,"ax",@progbits
	.align	128
        .global         triton_poi_fused_max_pool2d_with_indices_14
        .type           triton_poi_fused_max_pool2d_with_indices_14,@function
        .size           triton_poi_fused_max_pool2d_with_indices_14,(.L_x_1 - triton_poi_fused_max_pool2d_with_indices_14)
        .other          triton_poi_fused_max_pool2d_with_indices_14,@"STO_CUDA_ENTRY STV_DEFAULT"
triton_poi_fused_max_pool2d_with_indices_14:
.text.triton_poi_fused_max_pool2d_with_indices_14:
[----:B------:R-:W0:Y:S02]  /*0000*/  LDC R1, c[0x0][0x28] ;  /* 0x00000a00ff017b82 */ /* 0x000e240000000800 */
[----:B------:R-:W1:Y:S01]  /*0010*/  S2R R0, SR_TID.X ;  /* 0x0000000000007919 */ /* 0x000e620000002100 */
[----:B------:R-:W-:Y:S01]  /*0020*/  CS2R R16, SRZ ;  /* 0x0000000000107805 */ /* 0x000fe2000001ff00 */
[----:B------:R-:W-:Y:S01]  /*0030*/  ULDC.64 UR4, c[0x0][0x208] ;  /* 0x0000820000047ab9 */ /* 0x000fe20000000a00 */
[----:B------:R-:W-:Y:S01]  /*0040*/  ULDC.64 UR6, c[0x0][0x220] ;  /* 0x0000880000067ab9 */ /* 0x000fe20000000a00 */
[----:B------:R-:W2:Y:S01]  /*0050*/  S2R R3, SR_CTAID.X ;  /* 0x0000000000037919 */ /* 0x000ea20000002500 */
[----:B-1----:R-:W-:-:S05]  /*0060*/  IMAD.SHL.U32 R0, R0, 0x2, RZ ;  /* 0x0000000200007824 */ /* 0x002fca00078e00ff */
[----:B------:R-:W-:-:S05]  /*0070*/  LOP3.LUT R0, R0, 0x1fe, RZ, 0xc0, !PT ;  /* 0x000001fe00007812 */ /* 0x000fca00078ec0ff */
[----:B--2---:R-:W-:-:S04]  /*0080*/  IMAD R0, R3, 0x200, R0 ;  /* 0x0000020003007824 */ /* 0x004fc800078e0200 */
[C---:B------:R-:W-:Y:S01]  /*0090*/  IMAD.HI R8, R0.reuse, 0x3e0f83e1, RZ ;  /* 0x3e0f83e100087827 */ /* 0x040fe200078e02ff */
[----:B------:R-:W-:Y:S02]  /*00a0*/  SHF.R.S32.HI R3, RZ, 0x1f, R0 ;  /* 0x0000001fff037819 */ /* 0x000fe40000011400 */
[----:B------:R-:W-:Y:S02]  /*00b0*/  ISETP.GE.AND P0, PT, R0, 0x110400, PT ;  /* 0x001104000000780c */ /* 0x000fe40003f06270 */
[----:B------:R-:W-:Y:S02]  /*00c0*/  LEA.HI R4, R3, R0, RZ, 0x8 ;  /* 0x0000000003047211 */ /* 0x000fe400078f40ff */
[----:B------:R-:W1:Y:S01]  /*00d0*/  LDC.64 R2, c[0x0][0x210] ;  /* 0x00008400ff027b82 */ /* 0x000e620000000a00 */
[----:B------:R-:W-:Y:S02]  /*00e0*/  SHF.R.U32.HI R11, RZ, 0x1f, R8 ;  /* 0x0000001fff0b7819 */ /* 0x000fe40000011608 */
[----:B------:R-:W-:-:S02]  /*00f0*/  SHF.R.S32.HI R5, RZ, 0x8, R4 ;  /* 0x00000008ff057819 */ /* 0x000fc40000011404 */
[----:B------:R-:W-:Y:S02]  /*0100*/  LOP3.LUT R7, R4, 0xffffff00, RZ, 0xc0, !PT ;  /* 0xffffff0004077812 */ /* 0x000fe400078ec0ff */
[----:B------:R-:W-:Y:S01]  /*0110*/  LEA.HI.SX32 R8, R8, R11, 0x15 ;  /* 0x0000000b08087211 */ /* 0x000fe200078faaff */
[----:B------:R-:W-:-:S04]  /*0120*/  IMAD.HI R6, R5, 0x3e0f83e1, RZ ;  /* 0x3e0f83e105067827 */ /* 0x000fc800078e02ff */
[----:B------:R-:W-:Y:S01]  /*0130*/  IMAD.IADD R7, R0, 0x1, -R7 ;  /* 0x0000000100077824 */ /* 0x000fe200078e0a07 */
[----:B------:R-:W-:-:S03]  /*0140*/  SHF.R.U32.HI R9, RZ, 0x1f, R6 ;  /* 0x0000001fff097819 */ /* 0x000fc60000011606 */
[----:B------:R-:W-:Y:S01]  /*0150*/  IMAD R7, R8, 0x8400, R7 ;  /* 0x0000840008077824 */ /* 0x000fe200078e0207 */
[----:B------:R-:W-:-:S05]  /*0160*/  LEA.HI R6, R6, R9, RZ, 0x1d ;  /* 0x0000000906067211 */ /* 0x000fca00078fe8ff */
[----:B------:R-:W-:Y:S01]  /*0170*/  IMAD R6, R6, -0x21, R5 ;  /* 0xffffffdf06067824 */ /* 0x000fe200078e0205 */
[----:B------:R-:W-:-:S03]  /*0180*/  CS2R R4, SRZ ;  /* 0x0000000000047805 */ /* 0x000fc6000001ff00 */
[----:B------:R-:W-:-:S04]  /*0190*/  IMAD R15, R6, 0x200, R7 ;  /* 0x00000200060f7824 */ /* 0x000fc800078e0207 */
[C---:B------:R-:W-:Y:S02]  /*01a0*/  VIADD R11, R15.reuse, 0x100 ;  /* 0x000001000f0b7836 */ /* 0x040fe40000000000 */
[----:B-1----:R-:W-:-:S04]  /*01b0*/  IMAD.WIDE R8, R15, 0x4, R2 ;  /* 0x000000040f087825 */ /* 0x002fc800078e0202 */
[--C-:B------:R-:W-:Y:S01]  /*01c0*/  IMAD.WIDE R10, R11, 0x4, R2.reuse ;  /* 0x000000040b0a7825 */ /* 0x100fe200078e0202 */
[----:B------:R1:W2:Y:S03]  /*01d0*/  @!P0 LDG.E.64 R16, desc[UR4][R8.64] ;  /* 0x0000000408108981 */ /* 0x0002a6000c1e1b00 */
[----:B------:R-:W-:Y:S01]  /*01e0*/  VIADD R13, R15, 0x4200 ;  /* 0x000042000f0d7836 */ /* 0x000fe20000000000 */
[----:B------:R-:W2:Y:S01]  /*01f0*/  @!P0 LDG.E.64 R4, desc[UR4][R10.64] ;  /* 0x000000040a048981 */ /* 0x000ea2000c1e1b00 */
[----:B------:R-:W-:Y:S02]  /*0200*/  CS2R R6, SRZ ;  /* 0x0000000000067805 */ /* 0x000fe4000001ff00 */
[--C-:B------:R-:W-:Y:S01]  /*0210*/  IMAD.WIDE R12, R13, 0x4, R2.reuse ;  /* 0x000000040d0c7825 */ /* 0x100fe200078e0202 */
[----:B-1----:R-:W1:Y:S03]  /*0220*/  LDC.64 R8, c[0x0][0x218] ;  /* 0x00008600ff087b82 */ /* 0x002e660000000a00 */
[----:B------:R-:W-:Y:S01]  /*0230*/  VIADD R15, R15, 0x4300 ;  /* 0x000043000f0f7836 */ /* 0x000fe20000000000 */
[----:B------:R-:W3:Y:S03]  /*0240*/  @!P0 LDG.E.64 R6, desc[UR4][R12.64] ;  /* 0x000000040c068981 */ /* 0x000ee6000c1e1b00 */
[----:B------:R-:W-:Y:S01]  /*0250*/  IMAD.WIDE R14, R15, 0x4, R2 ;  /* 0x000000040f0e7825 */ /* 0x000fe200078e0202 */
[----:B------:R-:W-:-:S06]  /*0260*/  CS2R R2, SRZ ;  /* 0x0000000000027805 */ /* 0x000fcc000001ff00 */
[----:B------:R-:W4:Y:S01]  /*0270*/  @!P0 LDG.E.64 R2, desc[UR4][R14.64] ;  /* 0x000000040e028981 */ /* 0x000f22000c1e1b00 */
[C---:B--2---:R-:W-:Y:S02]  /*0280*/  FSETP.GT.AND P1, PT, R4.reuse, R16, PT ;  /* 0x000000100400720b */ /* 0x044fe40003f24000 */
[C---:B------:R-:W-:Y:S02]  /*0290*/  FSETP.GT.AND P2, PT, R5.reuse, R17, PT ;  /* 0x000000110500720b */ /* 0x040fe40003f44000 */
[----:B------:R-:W-:Y:S02]  /*02a0*/  FSETP.NAN.AND P3, PT, R4, R4, PT ;  /* 0x000000040400720b */ /* 0x000fe40003f68000 */
[----:B---3--:R-:W-:Y:S02]  /*02b0*/  FSETP.NAN.AND P5, PT, R6, R6, PT ;  /* 0x000000060600720b */ /* 0x008fe40003fa8000 */
[----:B------:R-:W-:-:S05]  /*02c0*/  FSETP.NAN.AND P6, PT, R5, R5, PT ;  /* 0x000000050500720b */ /* 0x000fca0003fc8000 */
[----:B------:R-:W-:-:S04]  /*02d0*/  @!P1 SEL R4, R4, R16, P3 ;  /* 0x0000001004049207 */ /* 0x000fc80001800000 */
[----:B------:R-:W-:Y:S02]  /*02e0*/  FSETP.GEU.AND P4, PT, R4, R6, PT ;  /* 0x000000060400720b */ /* 0x000fe40003f8e000 */
[----:B----4-:R-:W-:Y:S02]  /*02f0*/  FSETP.NAN.AND P3, PT, R2, R2, PT ;  /* 0x000000020200720b */ /* 0x010fe40003f68000 */
[----:B------:R-:W-:Y:S02]  /*0300*/  @!P2 SEL R5, R5, R17, P6 ;  /* 0x000000110505a207 */ /* 0x000fe40003000000 */
[----:B------:R-:W-:Y:S02]  /*0310*/  @!P5 SEL R6, R6, R4, !P4 ;  /* 0x000000040606d207 */ /* 0x000fe40006000000 */
[----:B------:R-:W-:Y:S02]  /*0320*/  FSETP.NAN.AND P6, PT, R7, R7, PT ;  /* 0x000000070700720b */ /* 0x000fe40003fc8000 */
[----:B------:R-:W-:-:S02]  /*0330*/  FSETP.GEU.AND P5, PT, R6, R2, PT ;  /* 0x000000020600720b */ /* 0x000fc40003fae000 */
[----:B------:R-:W-:Y:S02]  /*0340*/  SEL R4, RZ, 0x1, !P1 ;  /* 0x00000001ff047807 */ /* 0x000fe40004800000 */
[----:B------:R-:W-:Y:S02]  /*0350*/  FSETP.NAN.AND P1, PT, R3, R3, PT ;  /* 0x000000030300720b */ /* 0x000fe40003f28000 */
[----:B------:R-:W-:Y:S02]  /*0360*/  @!P3 SEL R2, R2, R6, !P5 ;  /* 0x000000060202b207 */ /* 0x000fe40006800000 */
[----:B------:R-:W-:-:S04]  /*0370*/  FSETP.GEU.AND P3, PT, R5, R7, PT ;  /* 0x000000070500720b */ /* 0x000fc80003f6e000 */
[----:B------:R-:W-:Y:S02]  /*0380*/  @!P6 SEL R7, R7, R5, !P3 ;  /* 0x000000050707e207 */ /* 0x000fe40005800000 */
[----:B------:R-:W-:Y:S02]  /*0390*/  SEL R5, RZ, 0x1, !P2 ;  /* 0x00000001ff057807 */ /* 0x000fe40005000000 */
[----:B------:R-:W-:Y:S02]  /*03a0*/  FSETP.GEU.AND P2, PT, R7, R3, PT ;  /* 0x000000030700720b */ /* 0x000fe40003f4e000 */
[----:B------:R-:W-:Y:S02]  /*03b0*/  SEL R4, R4, 0x2, P4 ;  /* 0x0000000204047807 */ /* 0x000fe40002000000 */
[----:B------:R-:W-:Y:S02]  /*03c0*/  SEL R5, R5, 0x2, P3 ;  /* 0x0000000205057807 */ /* 0x000fe40001800000 */
[----:B------:R-:W-:-:S02]  /*03d0*/  @!P1 SEL R3, R3, R7, !P2 ;  /* 0x0000000703039207 */ /* 0x000fc40005000000 */
[----:B------:R-:W-:Y:S02]  /*03e0*/  SEL R7, R4, 0x3, P5 ;  /* 0x0000000304077807 */ /* 0x000fe40002800000 */
[----:B------:R-:W-:Y:S01]  /*03f0*/  SEL R10, R5, 0x3, P2 ;  /* 0x00000003050a7807 */ /* 0x000fe20001000000 */
[----:B-1----:R-:W-:Y:S01]  /*0400*/  IMAD.WIDE R4, R0, 0x4, R8 ;  /* 0x0000000400047825 */ /* 0x002fe200078e0208 */
[----:B------:R-:W-:-:S03]  /*0410*/  IADD3 R6, P1, R0, UR6, RZ ;  /* 0x0000000600067c10 */ /* 0x000fc6000ff3e0ff */
[----:B------:R-:W-:Y:S01]  /*0420*/  IMAD R9, R10, 0x100, R7 ;  /* 0x000001000a097824 */ /* 0x000fe200078e0207 */
[----:B------:R-:W-:Y:S01]  /*0430*/  LEA.HI.X.SX32 R7, R0, UR7, 0x1, P1 ;  /* 0x0000000700077c11 */ /* 0x000fe200088f0eff */
[----:B------:R1:W-:Y:S01]  /*0440*/  @!P0 STG.E.64 desc[UR4][R4.64], R2 ;  /* 0x0000000204008986 */ /* 0x0003e2000c101b04 */
[----:B------:R-:W-:Y:S07]  /*0450*/  @P0 EXIT ;  /* 0x000000000000094d */ /* 0x000fee0003800000 */
[----:B------:R-:W-:Y:S01]  /*0460*/  STG.E.U16 desc[UR4][R6.64], R9 ;  /* 0x0000000906007986 */ /* 0x000fe2000c101504 */
[----:B------:R-:W-:Y:S05]  /*0470*/  EXIT ;  /* 0x000000000000794d */ /* 0x000fea0003800000 */
.L_x_0:
[----:B------:R-:W-:-:S00]  /*0480*/  BRA `(.L_x_0) ;  /* 0xfffffffc00fc7947 */ /* 0x000fc0000383ffff */
[----:B------:R-:W-:-:S00]  /*0490*/  NOP ;  /* 0x0000000000007918 */ /* 0x000fc00000000000 */
        /* <DEDUP_REMOVED lines=14> */
.L_x_1:


//--------------------- .nv.constant0.triton_poi_fused_max_pool2d_with_indices_14 --------------------------
	.section	.nv.constant0.triton_poi_fused_max_pool2d_with_indices_14,"a",@progbits
	.sectionflags	@""
	.align	4
.nv.constant0.triton_poi_fused_max_pool2d_with_indices_14:
	.zero		556
